	.headerflags	@"EF_CUDA_TEXMODE_UNIFIED EF_CUDA_64BIT_ADDRESS EF_CUDA_ACCELERATORS EF_CUDA_SM90 EF_CUDA_VIRTUAL_SM(EF_CUDA_SM90)"
	.elftype	@"ET_EXEC"


//--------------------- .nv.info                  --------------------------
	.section	.nv.info,"",@"SHT_CUDA_INFO"
	.align	4


	//----- nvinfo : EIATTR_REGCOUNT
	.align		4
        /*0000*/ 	.byte	0x04, 0x2f
        /*0002*/ 	.short	(.L_1 - .L_0)
	.align		4
.L_0:
        /*0004*/ 	.word	index@(triton_poi_fused_mul_2)
        /*0008*/ 	.word	0x00000010


	//----- nvinfo : EIATTR_MIN_STACK_SIZE
	.align		4
.L_1:
        /*000c*/ 	.byte	0x04, 0x12
        /*000e*/ 	.short	(.L_3 - .L_2)
	.align		4
.L_2:
        /*0010*/ 	.word	index@(triton_poi_fused_mul_2)
        /*0014*/ 	.word	0x00000000


	//----- nvinfo : EIATTR_FRAME_SIZE
	.align		4
.L_3:
        /*0018*/ 	.byte	0x04, 0x11
        /*001a*/ 	.short	(.L_5 - .L_4)
	.align		4
.L_4:
        /*001c*/ 	.word	index@(triton_poi_fused_mul_2)
        /*0020*/ 	.word	0x00000000


	//----- nvinfo : EIATTR_MIN_STACK_SIZE
	.align		4
.L_5:
        /*0024*/ 	.byte	0x04, 0x12
        /*0026*/ 	.short	(.L_7 - .L_6)
	.align		4
.L_6:
        /*0028*/ 	.word	index@(triton_poi_fused_mul_2)
        /*002c*/ 	.word	0x00000000
.L_7:


//--------------------- .nv.info.triton_poi_fused_mul_2 --------------------------
	.section	.nv.info.triton_poi_fused_mul_2,"",@"SHT_CUDA_INFO"
	.sectionflags	@""
	.align	4


	//----- nvinfo : EIATTR_CUDA_API_VERSION
	.align		4
        /*0000*/ 	.byte	0x04, 0x37
        /*0002*/ 	.short	(.L_9 - .L_8)
.L_8:
        /*0004*/ 	.word	0x0000007c


	//----- nvinfo : EIATTR_KPARAM_INFO
	.align		4
.L_9:
        /*0008*/ 	.byte	0x04, 0x17
        /*000a*/ 	.short	(.L_11 - .L_10)
.L_10:
        /*000c*/ 	.word	0x00000000
        /*0010*/ 	.short	0x0003
        /*0012*/ 	.short	0x0018
        /*0014*/ 	.byte	0x00, 0xf0, 0x11, 0x00


	//----- nvinfo : EIATTR_KPARAM_INFO
	.align		4
.L_11:
        /*0018*/ 	.byte	0x04, 0x17
        /*001a*/ 	.short	(.L_13 - .L_12)
.L_12:
        /*001c*/ 	.word	0x00000000
        /*0020*/ 	.short	0x0002
        /*0022*/ 	.short	0x0010
        /*0024*/ 	.byte	0x00, 0xf4, 0x21, 0x00


	//----- nvinfo : EIATTR_KPARAM_INFO
	.align		4
.L_13:
        /*0028*/ 	.byte	0x04, 0x17
        /*002a*/ 	.short	(.L_15 - .L_14)
.L_14:
        /*002c*/ 	.word	0x00000000
        /*0030*/ 	.short	0x0001
        /*0032*/ 	.short	0x0008
        /*0034*/ 	.byte	0x00, 0xf4, 0x21, 0x00


	//----- nvinfo : EIATTR_KPARAM_INFO
	.align		4
.L_15:
        /*0038*/ 	.byte	0x04, 0x17
        /*003a*/ 	.short	(.L_17 - .L_16)
.L_16:
        /*003c*/ 	.word	0x00000000
        /*0040*/ 	.short	0x0000
        /*0042*/ 	.short	0x0000
        /*0044*/ 	.byte	0x00, 0xf4, 0x21, 0x00


	//----- nvinfo : EIATTR_SPARSE_MMA_MASK
	.align		4
.L_17:
        /*0048*/ 	.byte	0x03, 0x50
        /*004a*/ 	.short	0x0000


	//----- nvinfo : EIATTR_MAXREG_COUNT
	.align		4
        /*004c*/ 	.byte	0x03, 0x1b
        /*004e*/ 	.short	0x00ff


	//----- nvinfo : EIATTR_EXIT_INSTR_OFFSETS
	.align		4
        /*0050*/ 	.byte	0x04, 0x1c
        /*0052*/ 	.short	(.L_19 - .L_18)


	//   ....[0]....
.L_18:
        /*0054*/ 	.word	0x00000190


	//   ....[1]....
        /*0058*/ 	.word	0x000001b0


	//----- nvinfo : EIATTR_REQNTID
	.align		4
.L_19:
        /*005c*/ 	.byte	0x04, 0x10
        /*005e*/ 	.short	(.L_21 - .L_20)
.L_20:
        /*0060*/ 	.word	0x00000020
        /*0064*/ 	.word	0x00000001
        /*0068*/ 	.word	0x00000001


	//----- nvinfo : EIATTR_CBANK_PARAM_SIZE
	.align		4
.L_21:
        /*006c*/ 	.byte	0x03, 0x19
        /*006e*/ 	.short	0x001c


	//----- nvinfo : EIATTR_PARAM_CBANK
	.align		4
        /*0070*/ 	.byte	0x04, 0x0a
        /*0072*/ 	.short	(.L_23 - .L_22)
	.align		4
.L_22:
        /*0074*/ 	.word	index@(.nv.constant0.triton_poi_fused_mul_2)
        /*0078*/ 	.short	0x0210
        /*007a*/ 	.short	0x001c


	//----- nvinfo : EIATTR_SW_WAR
	.align		4
.L_23:
        /*007c*/ 	.byte	0x04, 0x36
        /*007e*/ 	.short	(.L_25 - .L_24)
.L_24:
        /*0080*/ 	.word	0x00000008
.L_25:


//--------------------- .nv.callgraph             --------------------------
	.section	.nv.callgraph,"",@"SHT_CUDA_CALLGRAPH"
	.align	4
	.sectionentsize	8
	.align		4
        /*0000*/ 	.word	0x00000000
	.align		4
        /*0004*/ 	.word	0xffffffff
	.align		4
        /*0008*/ 	.word	0x00000000
	.align		4
        /*000c*/ 	.word	0xfffffffe
	.align		4
        /*0010*/ 	.word	0x00000000
	.align		4
        /*0014*/ 	.word	0xfffffffd
	.align		4
        /*0018*/ 	.word	0x00000000
	.align		4
        /*001c*/ 	.word	0xfffffffc


//--------------------- .text.triton_poi_fused_mul_2 --------------------------
	.section	.text.triton_poi_fused_mul_2,"ax",@progbits
	.align	128
        .global         triton_poi_fused_mul_2
        .type           triton_poi_fused_mul_2,@function
        .size           triton_poi_fused_mul_2,(.L_x_1 - triton_poi_fused_mul_2)
        .other          triton_poi_fused_mul_2,@"STO_CUDA_ENTRY STV_DEFAULT"
triton_poi_fused_mul_2:
.text.triton_poi_fused_mul_2:
[----:B------:R-:W0:Y:S02]  /*0000*/  LDC R1, c[0x0][0x28] ;  /* 0x00000a00ff017b82 */ /* 0x000e240000000800 */
[----:B------:R-:W1:Y:S01]  /*0010*/  S2R R0, SR_TID.X ;  /* 0x0000000000007919 */ /* 0x000e620000002100 */
[----:B------:R-:W2:Y:S01]  /*0020*/  LDC.64 R2, c[0x0][0x210] ;  /* 0x00008400ff027b82 */ /* 0x000ea20000000a00 */
[----:B------:R-:W-:Y:S02]  /*0030*/  CS2R R12, SRZ ;  /* 0x00000000000c7805 */ /* 0x000fe4000001ff00 */
[----:B------:R-:W-:Y:S01]  /*0040*/  CS2R R10, SRZ ;  /* 0x00000000000a7805 */ /* 0x000fe2000001ff00 */
[----:B------:R-:W3:Y:S01]  /*0050*/  S2R R9, SR_CTAID.X ;  /* 0x0000000000097919 */ /* 0x000ee20000002500 */
[----:B------:R-:W-:-:S03]  /*0060*/  ULDC.64 UR4, c[0x0][0x208] ;  /* 0x0000820000047ab9 */ /* 0x000fc60000000a00 */
[----:B------:R-:W4:Y:S01]  /*0070*/  LDC.64 R4, c[0x0][0x218] ;  /* 0x00008600ff047b82 */ /* 0x000f220000000a00 */
[----:B-1----:R-:W-:Y:S01]  /*0080*/  IMAD.SHL.U32 R0, R0, 0x2, RZ ;  /* 0x0000000200007824 */ /* 0x002fe200078e00ff */
[----:B---3--:R-:W-:-:S04]  /*0090*/  SHF.R.S32.HI R6, RZ, 0x19, R9 ;  /* 0x00000019ff067819 */ /* 0x008fc80000011409 */
[----:B------:R-:W-:-:S05]  /*00a0*/  LOP3.LUT R0, R0, 0x3e, RZ, 0xc0, !PT ;  /* 0x0000003e00007812 */ /* 0x000fca00078ec0ff */
[----:B------:R-:W-:Y:S01]  /*00b0*/  IMAD R9, R9, 0x40, R0 ;  /* 0x0000004009097824 */ /* 0x000fe200078e0200 */
[----:B------:R-:W-:-:S03]  /*00c0*/  SGXT R0, R6, 0x1 ;  /* 0x000000010600781a */ /* 0x000fc60000000200 */
[C---:B----4-:R-:W-:Y:S01]  /*00d0*/  IMAD.WIDE R4, R9.reuse, 0x4, R4 ;  /* 0x0000000409047825 */ /* 0x050fe200078e0204 */
[----:B------:R-:W-:Y:S02]  /*00e0*/  LEA.HI R0, R0, R9, RZ, 0x4 ;  /* 0x0000000900007211 */ /* 0x000fe400078f20ff */
[----:B------:R-:W-:Y:S02]  /*00f0*/  ISETP.GE.AND P0, PT, R9, 0x40, PT ;  /* 0x000000400900780c */ /* 0x000fe40003f06270 */
[----:B------:R-:W-:-:S05]  /*0100*/  LOP3.LUT R0, R0, 0xfffffff0, RZ, 0xc0, !PT ;  /* 0xfffffff000007812 */ /* 0x000fca00078ec0ff */
[----:B------:R-:W-:-:S04]  /*0110*/  IMAD.IADD R7, R9, 0x1, -R0 ;  /* 0x0000000109077824 */ /* 0x000fc800078e0a00 */
[----:B--2---:R-:W-:Y:S02]  /*0120*/  IMAD.WIDE R2, R7, 0x4, R2 ;  /* 0x0000000407027825 */ /* 0x004fe400078e0202 */
[----:B------:R-:W2:Y:S01]  /*0130*/  @!P0 LDG.E.64 R12, desc[UR4][R4.64] ;  /* 0x00000004040c8981 */ /* 0x000ea2000c1e1b00 */
[----:B------:R-:W1:Y:S03]  /*0140*/  LDC.64 R6, c[0x0][0x220] ;  /* 0x00008800ff067b82 */ /* 0x000e660000000a00 */
[----:B------:R-:W2:Y:S01]  /*0150*/  @!P0 LDG.E.EL.64 R10, desc[UR4][R2.64] ;  /* 0x00000004020a8981 */ /* 0x000ea2000c2e1b00 */
[----:B-1----:R-:W-:-:S04]  /*0160*/  IMAD.WIDE R6, R9, 0x4, R6 ;  /* 0x0000000409067825 */ /* 0x002fc800078e0206 */
[----:B--2---:R-:W-:Y:S01]  /*0170*/  FMUL R10, R12, R10 ;  /* 0x0000000a0c0a7220 */ /* 0x004fe20000400000 */
[----:B------:R-:W-:Y:S01]  /*0180*/  FMUL R11, R13, R11 ;  /* 0x0000000b0d0b7220 */ /* 0x000fe20000400000 */
[----:B------:R-:W-:Y:S06]  /*0190*/  @P0 EXIT ;  /* 0x000000000000094d */ /* 0x000fec0003800000 */
[----:B------:R-:W-:Y:S01]  /*01a0*/  STG.E.64 desc[UR4][R6.64], R10 ;  /* 0x0000000a06007986 */ /* 0x000fe2000c101b04 */
[----:B------:R-:W-:Y:S05]  /*01b0*/  EXIT ;  /* 0x000000000000794d */ /* 0x000fea0003800000 */
.L_x_0:
[----:B------:R-:W-:-:S00]  /*01c0*/  BRA `(.L_x_0) ;  /* 0xfffffffc00fc7947 */ /* 0x000fc0000383ffff */
[----:B------:R-:W-:-:S00]  /*01d0*/  NOP ;  /* 0x0000000000007918 */ /* 0x000fc00000000000 */
        /* <DEDUP_REMOVED lines=10> */
.L_x_1:


//--------------------- .nv.constant0.triton_poi_fused_mul_2 --------------------------
	.section	.nv.constant0.triton_poi_fused_mul_2,"a",@progbits
	.sectionflags	@""
	.align	4
.nv.constant0.triton_poi_fused_mul_2:
	.zero		556
